//
// Generated by NVIDIA NVVM Compiler
//
// Compiler Build ID: CL-36424714
// Cuda compilation tools, release 13.0, V13.0.88
// Based on NVVM 20.0.0
//

.version 9.0
.target sm_100
.address_size 64

	// .globl	_Z23Reduction_Parallel_ScanPii
.extern .shared .align 16 .b8 share[];

.visible .entry _Z23Reduction_Parallel_ScanPii(
	.param .u64 .ptr .align 1 _Z23Reduction_Parallel_ScanPii_param_0,
	.param .u32 _Z23Reduction_Parallel_ScanPii_param_1
)
{
	.reg .pred 	%p<6>;
	.reg .b32 	%r<47>;
	.reg .b64 	%rd<7>;

	ld.param.u64 	%rd3, [_Z23Reduction_Parallel_ScanPii_param_0];
	ld.param.u32 	%r13, [_Z23Reduction_Parallel_ScanPii_param_1];
	cvta.to.global.u64 	%rd4, %rd3;
	mov.u32 	%r14, %tid.x;
	add.s32 	%r15, %r13, %r14;
	mul.wide.u32 	%rd5, %r15, 4;
	add.s64 	%rd1, %rd4, %rd5;
	ld.global.u32 	%r16, [%rd1];
	shl.b32 	%r17, %r14, 2;
	mov.u32 	%r18, share;
	add.s32 	%r1, %r18, %r17;
	st.shared.u32 	[%r1], %r16;
	mov.u32 	%r46, %ntid.x;
	add.s32 	%r19, %r15, %r46;
	mul.wide.u32 	%rd6, %r19, 4;
	add.s64 	%rd2, %rd4, %rd6;
	ld.global.u32 	%r20, [%rd2];
	shl.b32 	%r21, %r46, 2;
	add.s32 	%r3, %r1, %r21;
	st.shared.u32 	[%r3], %r20;
	bar.sync 	0;
	shl.b32 	%r22, %r14, 1;
	add.s32 	%r4, %r22, 2;
	shl.b32 	%r5, %r46, 1;
	mov.b32 	%r45, 1;
$L__BB0_1:
	mul.lo.s32 	%r7, %r4, %r45;
	add.s32 	%r23, %r7, -1;
	setp.ge.u32 	%p1, %r23, %r5;
	@%p1 bra 	$L__BB0_3;
	sub.s32 	%r24, %r7, %r45;
	shl.b32 	%r25, %r24, 2;
	add.s32 	%r27, %r18, %r25;
	ld.shared.u32 	%r28, [%r27+-4];
	shl.b32 	%r29, %r45, 2;
	add.s32 	%r30, %r27, %r29;
	ld.shared.u32 	%r31, [%r30+-4];
	add.s32 	%r32, %r31, %r28;
	st.shared.u32 	[%r30+-4], %r32;
$L__BB0_3:
	bar.sync 	0;
	shl.b32 	%r45, %r45, 1;
	setp.gt.u32 	%p2, %r45, %r46;
	@%p2 bra 	$L__BB0_4;
	bra.uni 	$L__BB0_1;
$L__BB0_4:
	setp.lt.u32 	%p3, %r46, 2;
	@%p3 bra 	$L__BB0_8;
$L__BB0_5:
	shr.u32 	%r10, %r46, 1;
	bar.sync 	0;
	mul.lo.s32 	%r11, %r4, %r10;
	add.s32 	%r33, %r11, %r10;
	add.s32 	%r34, %r33, -1;
	setp.ge.u32 	%p4, %r34, %r5;
	@%p4 bra 	$L__BB0_7;
	shl.b32 	%r35, %r11, 2;
	add.s32 	%r37, %r18, %r35;
	ld.shared.u32 	%r38, [%r37+-4];
	shl.b32 	%r39, %r10, 2;
	add.s32 	%r40, %r37, %r39;
	ld.shared.u32 	%r41, [%r40+-4];
	add.s32 	%r42, %r41, %r38;
	st.shared.u32 	[%r40+-4], %r42;
$L__BB0_7:
	setp.gt.u32 	%p5, %r46, 3;
	mov.u32 	%r46, %r10;
	@%p5 bra 	$L__BB0_5;
$L__BB0_8:
	bar.sync 	0;
	ld.shared.u32 	%r43, [%r1];
	st.global.u32 	[%rd1], %r43;
	ld.shared.u32 	%r44, [%r3];
	st.global.u32 	[%rd2], %r44;
	ret;

}


// ===== COMPILED SASS (sm_100) =====

	.target	sm_100

	.elftype	@"ET_EXEC"


//--------------------- .note.nv.tkinfo           --------------------------
	.section	.note.nv.tkinfo,"",@"SHT_NOTE"
	.sectionflags	@"SHF_NOTE_NV_TKINFO"
	.tkinfo
        /*0018*/ 	.word	0x00000002
        /*0030*/ 	.string	""
        /*0030*/ 	.string	"ptxas"
        /*0030*/ 	.string	"Cuda compilation tools, release 13.0, V13.0.88"
        /*0030*/ 	.string	"Build cuda_13.0.r13.0/compiler.36424714_0"
        /*0030*/ 	.string	"-arch sm_100 -m 64 "



//--------------------- .note.nv.cuinfo           --------------------------
	.section	.note.nv.cuinfo,"",@"SHT_NOTE"
	.sectionflags	@"SHF_NOTE_NV_CUINFO"
        /*0018*/ 	.short	0x0002
        /*001a*/ 	.short	0x0064
        /*001c*/ 	.short	0x0082
	.zero		2


//--------------------- .nv.info                  --------------------------
	.section	.nv.info,"",@"SHT_CUDA_INFO"
	.align	4


	//----- nvinfo : EIATTR_REGCOUNT
	.align		4
        /*0000*/ 	.byte	0x04, 0x2f
        /*0002*/ 	.short	(.L_1 - .L_0)
	.align		4
.L_0:
        /*0004*/ 	.word	index@(_Z23Reduction_Parallel_ScanPii)
        /*0008*/ 	.word	0x00000011


	//----- nvinfo : EIATTR_FRAME_SIZE
	.align		4
.L_1:
        /*000c*/ 	.byte	0x04, 0x11
        /*000e*/ 	.short	(.L_3 - .L_2)
	.align		4
.L_2:
        /*0010*/ 	.word	index@(_Z23Reduction_Parallel_ScanPii)
        /*0014*/ 	.word	0x00000000


	//----- nvinfo : EIATTR_MIN_STACK_SIZE
	.align		4
.L_3:
        /*0018*/ 	.byte	0x04, 0x12
        /*001a*/ 	.short	(.L_5 - .L_4)
	.align		4
.L_4:
        /*001c*/ 	.word	index@(_Z23Reduction_Parallel_ScanPii)
        /*0020*/ 	.word	0x00000000
.L_5:


//--------------------- .nv.compat                --------------------------
	.section	.nv.compat,"",@"SHT_CUDA_COMPAT_INFO"
	.align	4
        /*0000*/ 	.byte	0x02, 0x09, 0x00, 0x00, 0x02, 0x02, 0x01, 0x00, 0x02, 0x05, 0x05, 0x00, 0x03, 0x07, 0x01, 0x01
        /*0010*/ 	.byte	0x02, 0x03, 0x00, 0x00, 0x02, 0x06, 0x01, 0x00, 0x04, 0x0b, 0x08, 0x00, 0x09, 0x00, 0x00, 0x00
        /*0020*/ 	.byte	0x00, 0x00, 0x00, 0x00


//--------------------- .nv.info._Z23Reduction_Parallel_ScanPii --------------------------
	.section	.nv.info._Z23Reduction_Parallel_ScanPii,"",@"SHT_CUDA_INFO"
	.sectionflags	@""
	.align	4


	//----- nvinfo : EIATTR_CUDA_API_VERSION
	.align		4
        /*0000*/ 	.byte	0x04, 0x37
        /*0002*/ 	.short	(.L_7 - .L_6)
.L_6:
        /*0004*/ 	.word	0x00000082


	//----- nvinfo : EIATTR_KPARAM_INFO
	.align		4
.L_7:
        /*0008*/ 	.byte	0x04, 0x17
        /*000a*/ 	.short	(.L_9 - .L_8)
.L_8:
        /*000c*/ 	.word	0x00000000
        /*0010*/ 	.short	0x0001
        /*0012*/ 	.short	0x0008
        /*0014*/ 	.byte	0x00, 0xf0, 0x11, 0x00


	//----- nvinfo : EIATTR_KPARAM_INFO
	.align		4
.L_9:
        /*0018*/ 	.byte	0x04, 0x17
        /*001a*/ 	.short	(.L_11 - .L_10)
.L_10:
        /*001c*/ 	.word	0x00000000
        /*0020*/ 	.short	0x0000
        /*0022*/ 	.short	0x0000
        /*0024*/ 	.byte	0x00, 0xf5, 0x21, 0x00


	//----- nvinfo : EIATTR_SPARSE_MMA_MASK
	.align		4
.L_11:
        /*0028*/ 	.byte	0x03, 0x50
        /*002a*/ 	.short	0x0000


	//----- nvinfo : EIATTR_MAXREG_COUNT
	.align		4
        /*002c*/ 	.byte	0x03, 0x1b
        /*002e*/ 	.short	0x00ff


	//----- nvinfo : EIATTR_NUM_BARRIERS
	.align		4
        /*0030*/ 	.byte	0x02, 0x4c
        /*0032*/ 	.byte	0x01
	.zero		1


	//----- nvinfo : EIATTR_MERCURY_ISA_VERSION
	.align		4
        /*0034*/ 	.byte	0x03, 0x5f
        /*0036*/ 	.short	0x0101


	//----- nvinfo : EIATTR_VRC_CTA_INIT_COUNT
	.align		4
        /*0038*/ 	.byte	0x02, 0x4a
	.zero		1
	.zero		1


	//----- nvinfo : EIATTR_EXIT_INSTR_OFFSETS
	.align		4
        /*003c*/ 	.byte	0x04, 0x1c
        /*003e*/ 	.short	(.L_13 - .L_12)


	//   ....[0]....
.L_12:
        /*0040*/ 	.word	0x000003a0


	//----- nvinfo : EIATTR_CBANK_PARAM_SIZE
	.align		4
.L_13:
        /*0044*/ 	.byte	0x03, 0x19
        /*0046*/ 	.short	0x000c


	//----- nvinfo : EIATTR_PARAM_CBANK
	.align		4
        /*0048*/ 	.byte	0x04, 0x0a
        /*004a*/ 	.short	(.L_15 - .L_14)
	.align		4
.L_14:
        /*004c*/ 	.word	index@(.nv.constant0._Z23Reduction_Parallel_ScanPii)
        /*0050*/ 	.short	0x0380
        /*0052*/ 	.short	0x000c


	//----- nvinfo : EIATTR_SW_WAR
	.align		4
.L_15:
        /*0054*/ 	.byte	0x04, 0x36
        /*0056*/ 	.short	(.L_17 - .L_16)
.L_16:
        /*0058*/ 	.word	0x00000008
.L_17:


//--------------------- .nv.callgraph             --------------------------
	.section	.nv.callgraph,"",@"SHT_CUDA_CALLGRAPH"
	.align	4
	.sectionentsize	8
	.align		4
        /*0000*/ 	.word	0x00000000
	.align		4
        /*0004*/ 	.word	0xffffffff
	.align		4
        /*0008*/ 	.word	0x00000000
	.align		4
        /*000c*/ 	.word	0xfffffffe
	.align		4
        /*0010*/ 	.word	0x00000000
	.align		4
        /*0014*/ 	.word	0xfffffffd
	.align		4
        /*0018*/ 	.word	0x00000000
	.align		4
        /*001c*/ 	.word	0xfffffffc


//--------------------- .text._Z23Reduction_Parallel_ScanPii --------------------------
	.section	.text._Z23Reduction_Parallel_ScanPii,"ax",@progbits
	.align	128
        .global         _Z23Reduction_Parallel_ScanPii
        .type           _Z23Reduction_Parallel_ScanPii,@function
        .size           _Z23Reduction_Parallel_ScanPii,(.L_x_4 - _Z23Reduction_Parallel_ScanPii)
        .other          _Z23Reduction_Parallel_ScanPii,@"STO_CUDA_ENTRY STV_DEFAULT"
_Z23Reduction_Parallel_ScanPii:
.text._Z23Reduction_Parallel_ScanPii:
[----:B------:R-:W-:Y:S01]  /*0000*/  LDC R1, c[0x0][0x37c] ;  /* 0x0000df00ff017b82 */ /* 0x000fe20000000800 */
[----:B------:R-:W0:Y:S07]  /*0010*/  S2R R10, SR_TID.X ;  /* 0x00000000000a7919 */ /* 0x000e2e0000002100 */
[----:B------:R-:W1:Y:S01]  /*0020*/  LDC R8, c[0x0][0x360] ;  /* 0x0000d800ff087b82 */ /* 0x000e620000000800 */
[----:B------:R-:W0:Y:S01]  /*0030*/  LDCU UR4, c[0x0][0x388] ;  /* 0x00007100ff0477ac */ /* 0x000e220008000800 */
[----:B------:R-:W2:Y:S06]  /*0040*/  LDCU.64 UR6, c[0x0][0x358] ;  /* 0x00006b00ff0677ac */ /* 0x000eac0008000a00 */
[----:B------:R-:W3:Y:S01]  /*0050*/  LDC.64 R4, c[0x0][0x380] ;  /* 0x0000e000ff047b82 */ /* 0x000ee20000000a00 */
[----:B0-----:R-:W-:-:S04]  /*0060*/  VIADD R3, R10, UR4 ;  /* 0x000000040a037c36 */ /* 0x001fc80008000000 */
[C---:B-1----:R-:W-:Y:S02]  /*0070*/  IMAD.IADD R7, R3.reuse, 0x1, R8 ;  /* 0x0000000103077824 */ /* 0x042fe400078e0208 */
[----:B---3--:R-:W-:-:S04]  /*0080*/  IMAD.WIDE.U32 R2, R3, 0x4, R4 ;  /* 0x0000000403027825 */ /* 0x008fc800078e0004 */
[----:B------:R-:W-:Y:S02]  /*0090*/  IMAD.WIDE.U32 R4, R7, 0x4, R4 ;  /* 0x0000000407047825 */ /* 0x000fe400078e0004 */
[----:B--2---:R-:W2:Y:S04]  /*00a0*/  LDG.E R7, desc[UR6][R2.64] ;  /* 0x0000000602077981 */ /* 0x004ea8000c1e1900 */
[----:B------:R-:W3:Y:S01]  /*00b0*/  LDG.E R9, desc[UR6][R4.64] ;  /* 0x0000000604097981 */ /* 0x000ee2000c1e1900 */
[----:B------:R-:W0:Y:S01]  /*00c0*/  S2UR UR5, SR_CgaCtaId ;  /* 0x00000000000579c3 */ /* 0x000e220000008800 */
[----:B------:R-:W-:Y:S01]  /*00d0*/  UMOV UR4, 0x400 ;  /* 0x0000040000047882 */ /* 0x000fe20000000000 */
[----:B------:R-:W-:Y:S02]  /*00e0*/  HFMA2 R13, -RZ, RZ, 0, 5.9604644775390625e-08 ;  /* 0x00000001ff0d7431 */ /* 0x000fe400000001ff */
[----:B------:R-:W-:Y:S01]  /*00f0*/  IMAD.SHL.U32 R11, R8, 0x2, RZ ;  /* 0x00000002080b7824 */ /* 0x000fe200078e00ff */
[----:B0-----:R-:W-:-:S06]  /*0100*/  ULEA UR4, UR5, UR4, 0x18 ;  /* 0x0000000405047291 */ /* 0x001fcc000f8ec0ff */
[C---:B------:R-:W-:Y:S02]  /*0110*/  LEA R6, R10.reuse, UR4, 0x2 ;  /* 0x000000040a067c11 */ /* 0x040fe4000f8e10ff */
[----:B------:R-:W-:-:S03]  /*0120*/  LEA R10, R10, 0x2, 0x1 ;  /* 0x000000020a0a7811 */ /* 0x000fc600078e08ff */
[----:B------:R-:W-:Y:S01]  /*0130*/  IMAD R0, R8, 0x4, R6 ;  /* 0x0000000408007824 */ /* 0x000fe200078e0206 */
[----:B--2---:R0:W-:Y:S04]  /*0140*/  STS [R6], R7 ;  /* 0x0000000706007388 */ /* 0x0041e80000000800 */
[----:B---3--:R0:W-:Y:S01]  /*0150*/  STS [R0], R9 ;  /* 0x0000000900007388 */ /* 0x0081e20000000800 */
[----:B------:R-:W-:Y:S06]  /*0160*/  BAR.SYNC.DEFER_BLOCKING 0x0 ;  /* 0x0000000000007b1d */ /* 0x000fec0000010000 */
.L_x_0:
[----:B------:R-:W-:-:S04]  /*0170*/  IMAD R14, R10, R13, RZ ;  /* 0x0000000d0a0e7224 */ /* 0x000fc800078e02ff */
[----:B------:R-:W-:-:S05]  /*0180*/  VIADD R12, R14, 0xffffffff ;  /* 0xffffffff0e0c7836 */ /* 0x000fca0000000000 */
[----:B------:R-:W-:-:S13]  /*0190*/  ISETP.GE.U32.AND P0, PT, R12, R11, PT ;  /* 0x0000000b0c00720c */ /* 0x000fda0003f06070 */
[----:B0-----:R-:W-:-:S04]  /*01a0*/  @!P0 IADD3 R7, PT, PT, R14, -R13, RZ ;  /* 0x8000000d0e078210 */ /* 0x001fc80007ffe0ff */
[----:B------:R-:W-:-:S05]  /*01b0*/  @!P0 LEA R12, R7, UR4, 0x2 ;  /* 0x00000004070c8c11 */ /* 0x000fca000f8e10ff */
[C---:B------:R-:W-:Y:S01]  /*01c0*/  @!P0 IMAD R7, R13.reuse, 0x4, R12 ;  /* 0x000000040d078824 */ /* 0x040fe200078e020c */
[----:B------:R-:W-:Y:S01]  /*01d0*/  SHF.L.U32 R13, R13, 0x1, RZ ;  /* 0x000000010d0d7819 */ /* 0x000fe200000006ff */
[----:B------:R-:W-:Y:S04]  /*01e0*/  @!P0 LDS R12, [R12+-0x4] ;  /* 0xfffffc000c0c8984 */ /* 0x000fe80000000800 */
[----:B------:R-:W0:Y:S02]  /*01f0*/  @!P0 LDS R9, [R7+-0x4] ;  /* 0xfffffc0007098984 */ /* 0x000e240000000800 */
[----:B0-----:R-:W-:-:S05]  /*0200*/  @!P0 IMAD.IADD R14, R12, 0x1, R9 ;  /* 0x000000010c0e8824 */ /* 0x001fca00078e0209 */
[----:B------:R1:W-:Y:S01]  /*0210*/  @!P0 STS [R7+-0x4], R14 ;  /* 0xfffffc0e07008388 */ /* 0x0003e20000000800 */
[----:B------:R-:W-:Y:S01]  /*0220*/  BAR.SYNC.DEFER_BLOCKING 0x0 ;  /* 0x0000000000007b1d */ /* 0x000fe20000010000 */
[----:B------:R-:W-:-:S13]  /*0230*/  ISETP.GT.U32.AND P0, PT, R13, R8, PT ;  /* 0x000000080d00720c */ /* 0x000fda0003f04070 */
[----:B-1----:R-:W-:Y:S05]  /*0240*/  @!P0 BRA `(.L_x_0) ;  /* 0xfffffffc00c88947 */ /* 0x002fea000383ffff */
[----:B------:R-:W-:-:S13]  /*0250*/  ISETP.GE.U32.AND P0, PT, R8, 0x2, PT ;  /* 0x000000020800780c */ /* 0x000fda0003f06070 */
[----:B------:R-:W-:Y:S05]  /*0260*/  @!P0 BRA `(.L_x_1) ;  /* 0x0000000000388947 */ /* 0x000fea0003800000 */
.L_x_2:
[----:B------:R-:W-:Y:S01]  /*0270*/  SHF.R.U32.HI R13, RZ, 0x1, R8 ;  /* 0x00000001ff0d7819 */ /* 0x000fe20000011608 */
[----:B------:R-:W-:Y:S04]  /*0280*/  BAR.SYNC.DEFER_BLOCKING 0x0 ;  /* 0x0000000000007b1d */ /* 0x000fe80000010000 */
[----:B------:R-:W-:-:S05]  /*0290*/  IMAD R14, R10, R13, RZ ;  /* 0x0000000d0a0e7224 */ /* 0x000fca00078e02ff */
[----:B------:R-:W-:-:S04]  /*02a0*/  IADD3 R12, PT, PT, R14, -0x1, R13 ;  /* 0xffffffff0e0c7810 */ /* 0x000fc80007ffe00d */
[----:B------:R-:W-:-:S13]  /*02b0*/  ISETP.GE.U32.AND P0, PT, R12, R11, PT ;  /* 0x0000000b0c00720c */ /* 0x000fda0003f06070 */
[----:B------:R-:W-:-:S05]  /*02c0*/  @!P0 LEA R7, R14, UR4, 0x2 ;  /* 0x000000040e078c11 */ /* 0x000fca000f8e10ff */
[----:B------:R-:W-:Y:S02]  /*02d0*/  @!P0 IMAD R9, R13, 0x4, R7 ;  /* 0x000000040d098824 */ /* 0x000fe400078e0207 */
[----:B------:R-:W-:Y:S04]  /*02e0*/  @!P0 LDS R7, [R7+-0x4] ;  /* 0xfffffc0007078984 */ /* 0x000fe80000000800 */
[----:B------:R-:W0:Y:S02]  /*02f0*/  @!P0 LDS R12, [R9+-0x4] ;  /* 0xfffffc00090c8984 */ /* 0x000e240000000800 */
[----:B0-----:R-:W-:-:S05]  /*0300*/  @!P0 IMAD.IADD R12, R7, 0x1, R12 ;  /* 0x00000001070c8824 */ /* 0x001fca00078e020c */
[----:B------:R0:W-:Y:S01]  /*0310*/  @!P0 STS [R9+-0x4], R12 ;  /* 0xfffffc0c09008388 */ /* 0x0001e20000000800 */
[----:B------:R-:W-:Y:S02]  /*0320*/  ISETP.GT.U32.AND P0, PT, R8, 0x3, PT ;  /* 0x000000030800780c */ /* 0x000fe40003f04070 */
[----:B------:R-:W-:-:S11]  /*0330*/  MOV R8, R13 ;  /* 0x0000000d00087202 */ /* 0x000fd60000000f00 */
[----:B0-----:R-:W-:Y:S05]  /*0340*/  @P0 BRA `(.L_x_2) ;  /* 0xfffffffc00c80947 */ /* 0x001fea000383ffff */
.L_x_1:
[----:B------:R-:W-:Y:S06]  /*0350*/  BAR.SYNC.DEFER_BLOCKING 0x0 ;  /* 0x0000000000007b1d */ /* 0x000fec0000010000 */
[----:B------:R-:W0:Y:S04]  /*0360*/  LDS R7, [R6] ;  /* 0x0000000006077984 */ /* 0x000e280000000800 */
[----:B------:R-:W1:Y:S04]  /*0370*/  LDS R9, [R0] ;  /* 0x0000000000097984 */ /* 0x000e680000000800 */
[----:B0-----:R-:W-:Y:S04]  /*0380*/  STG.E desc[UR6][R2.64], R7 ;  /* 0x0000000702007986 */ /* 0x001fe8000c101906 */
[----:B-1----:R-:W-:Y:S01]  /*0390*/  STG.E desc[UR6][R4.64], R9 ;  /* 0x0000000904007986 */ /* 0x002fe2000c101906 */
[----:B------:R-:W-:Y:S05]  /*03a0*/  EXIT ;  /* 0x000000000000794d */ /* 0x000fea0003800000 */
.L_x_3:
[----:B------:R-:W-:-:S00]  /*03b0*/  BRA `(.L_x_3) ;  /* 0xfffffffc00fc7947 */ /* 0x000fc0000383ffff */
[----:B------:R-:W-:-:S00]  /*03c0*/  NOP ;  /* 0x0000000000007918 */ /* 0x000fc00000000000 */
        /* <DEDUP_REMOVED lines=11> */
.L_x_4:


//--------------------- .nv.shared._Z23Reduction_Parallel_ScanPii --------------------------
	.section	.nv.shared._Z23Reduction_Parallel_ScanPii,"aw",@nobits
	.sectionflags	@""
	.align	16
	.zero		1024


//--------------------- .nv.shared.reserved.0     --------------------------
	.section	.nv.shared.reserved.0,"aw",@nobits
	.weak		__nv_reservedSMEM_offset_0_alias
	.size		__nv_reservedSMEM_offset_0_alias, 0, 64
	.other		__nv_reservedSMEM_offset_0_alias,@"STO_CUDA_RESERVED_SHARED STV_DEFAULT"
__nv_reservedSMEM_offset_0_alias:
	.zero		0
	.zero		64


//--------------------- .nv.constant0._Z23Reduction_Parallel_ScanPii --------------------------
	.section	.nv.constant0._Z23Reduction_Parallel_ScanPii,"a",@progbits
	.sectionflags	@""
	.align	4
.nv.constant0._Z23Reduction_Parallel_ScanPii:
	.zero		908


//--------------------- SYMBOLS --------------------------

	.type		.nv.reservedSmem.offset0,@object
	.size		.nv.reservedSmem.offset0,0x4
	.type		.nv.reservedSmem.cap,@object
	.size		.nv.reservedSmem.cap,0x4
